	.headerflags	@"EF_CUDA_TEXMODE_UNIFIED EF_CUDA_64BIT_ADDRESS EF_CUDA_ACCELERATORS EF_CUDA_SM90 EF_CUDA_VIRTUAL_SM(EF_CUDA_SM90)"
	.elftype	@"ET_EXEC"


//--------------------- .nv.info                  --------------------------
	.section	.nv.info,"",@"SHT_CUDA_INFO"
	.align	4


	//----- nvinfo : EIATTR_REGCOUNT
	.align		4
        /*0000*/ 	.byte	0x04, 0x2f
        /*0002*/ 	.short	(.L_3 - .L_2)
	.align		4
.L_2:
        /*0004*/ 	.word	index@(triton_poi_fused__native_batch_norm_legit_no_training_clone_elu_26)
        /*0008*/ 	.word	0x00000020


	//----- nvinfo : EIATTR_MIN_STACK_SIZE
	.align		4
.L_3:
        /*000c*/ 	.byte	0x04, 0x12
        /*000e*/ 	.short	(.L_5 - .L_4)
	.align		4
.L_4:
        /*0010*/ 	.word	index@(triton_poi_fused__native_batch_norm_legit_no_training_clone_elu_26)
        /*0014*/ 	.word	0x00000000


	//----- nvinfo : EIATTR_FRAME_SIZE
	.align		4
.L_5:
        /*0018*/ 	.byte	0x04, 0x11
        /*001a*/ 	.short	(.L_7 - .L_6)
	.align		4
.L_6:
        /*001c*/ 	.word	index@(triton_poi_fused__native_batch_norm_legit_no_training_clone_elu_26)
        /*0020*/ 	.word	0x00000000


	//----- nvinfo : EIATTR_MIN_STACK_SIZE
	.align		4
.L_7:
        /*0024*/ 	.byte	0x04, 0x12
        /*0026*/ 	.short	(.L_9 - .L_8)
	.align		4
.L_8:
        /*0028*/ 	.word	index@(triton_poi_fused__native_batch_norm_legit_no_training_clone_elu_26)
        /*002c*/ 	.word	0x00000000
.L_9:


//--------------------- .nv.info.triton_poi_fused__native_batch_norm_legit_no_training_clone_elu_26 --------------------------
	.section	.nv.info.triton_poi_fused__native_batch_norm_legit_no_training_clone_elu_26,"",@"SHT_CUDA_INFO"
	.sectionflags	@""
	.align	4


	//----- nvinfo : EIATTR_CUDA_API_VERSION
	.align		4
        /*0000*/ 	.byte	0x04, 0x37
        /*0002*/ 	.short	(.L_11 - .L_10)
.L_10:
        /*0004*/ 	.word	0x0000007c


	//----- nvinfo : EIATTR_KPARAM_INFO
	.align		4
.L_11:
        /*0008*/ 	.byte	0x04, 0x17
        /*000a*/ 	.short	(.L_13 - .L_12)
.L_12:
        /*000c*/ 	.word	0x00000000
        /*0010*/ 	.short	0x0006
        /*0012*/ 	.short	0x0030
        /*0014*/ 	.byte	0x00, 0xf0, 0x11, 0x00


	//----- nvinfo : EIATTR_KPARAM_INFO
	.align		4
.L_13:
        /*0018*/ 	.byte	0x04, 0x17
        /*001a*/ 	.short	(.L_15 - .L_14)
.L_14:
        /*001c*/ 	.word	0x00000000
        /*0020*/ 	.short	0x0005
        /*0022*/ 	.short	0x0028
        /*0024*/ 	.byte	0x00, 0xf4, 0x21, 0x00


	//----- nvinfo : EIATTR_KPARAM_INFO
	.align		4
.L_15:
        /*0028*/ 	.byte	0x04, 0x17
        /*002a*/ 	.short	(.L_17 - .L_16)
.L_16:
        /*002c*/ 	.word	0x00000000
        /*0030*/ 	.short	0x0004
        /*0032*/ 	.short	0x0020
        /*0034*/ 	.byte	0x00, 0xf4, 0x21, 0x00


	//----- nvinfo : EIATTR_KPARAM_INFO
	.align		4
.L_17:
        /*0038*/ 	.byte	0x04, 0x17
        /*003a*/ 	.short	(.L_19 - .L_18)
.L_18:
        /*003c*/ 	.word	0x00000000
        /*0040*/ 	.short	0x0003
        /*0042*/ 	.short	0x0018
        /*0044*/ 	.byte	0x00, 0xf4, 0x21, 0x00


	//----- nvinfo : EIATTR_KPARAM_INFO
	.align		4
.L_19:
        /*0048*/ 	.byte	0x04, 0x17
        /*004a*/ 	.short	(.L_21 - .L_20)
.L_20:
        /*004c*/ 	.word	0x00000000
        /*0050*/ 	.short	0x0002
        /*0052*/ 	.short	0x0010
        /*0054*/ 	.byte	0x00, 0xf4, 0x21, 0x00


	//----- nvinfo : EIATTR_KPARAM_INFO
	.align		4
.L_21:
        /*0058*/ 	.byte	0x04, 0x17
        /*005a*/ 	.short	(.L_23 - .L_22)
.L_22:
        /*005c*/ 	.word	0x00000000
        /*0060*/ 	.short	0x0001
        /*0062*/ 	.short	0x0008
        /*0064*/ 	.byte	0x00, 0xf4, 0x21, 0x00


	//----- nvinfo : EIATTR_KPARAM_INFO
	.align		4
.L_23:
        /*0068*/ 	.byte	0x04, 0x17
        /*006a*/ 	.short	(.L_25 - .L_24)
.L_24:
        /*006c*/ 	.word	0x00000000
        /*0070*/ 	.short	0x0000
        /*0072*/ 	.short	0x0000
        /*0074*/ 	.byte	0x00, 0xf4, 0x21, 0x00


	//----- nvinfo : EIATTR_SPARSE_MMA_MASK
	.align		4
.L_25:
        /*0078*/ 	.byte	0x03, 0x50
        /*007a*/ 	.short	0x0000


	//----- nvinfo : EIATTR_MAXREG_COUNT
	.align		4
        /*007c*/ 	.byte	0x03, 0x1b
        /*007e*/ 	.short	0x00ff


	//----- nvinfo : EIATTR_EXIT_INSTR_OFFSETS
	.align		4
        /*0080*/ 	.byte	0x04, 0x1c
        /*0082*/ 	.short	(.L_27 - .L_26)


	//   ....[0]....
.L_26:
        /*0084*/ 	.word	0x00001490


	//----- nvinfo : EIATTR_REQNTID
	.align		4
.L_27:
        /*0088*/ 	.byte	0x04, 0x10
        /*008a*/ 	.short	(.L_29 - .L_28)
.L_28:
        /*008c*/ 	.word	0x00000080
        /*0090*/ 	.word	0x00000001
        /*0094*/ 	.word	0x00000001


	//----- nvinfo : EIATTR_CBANK_PARAM_SIZE
	.align		4
.L_29:
        /*0098*/ 	.byte	0x03, 0x19
        /*009a*/ 	.short	0x0034


	//----- nvinfo : EIATTR_PARAM_CBANK
	.align		4
        /*009c*/ 	.byte	0x04, 0x0a
        /*009e*/ 	.short	(.L_31 - .L_30)
	.align		4
.L_30:
        /*00a0*/ 	.word	index@(.nv.constant0.triton_poi_fused__native_batch_norm_legit_no_training_clone_elu_26)
        /*00a4*/ 	.short	0x0210
        /*00a6*/ 	.short	0x0034


	//----- nvinfo : EIATTR_SW_WAR
	.align		4
.L_31:
        /*00a8*/ 	.byte	0x04, 0x36
        /*00aa*/ 	.short	(.L_33 - .L_32)
.L_32:
        /*00ac*/ 	.word	0x00000008
.L_33:


//--------------------- .nv.callgraph             --------------------------
	.section	.nv.callgraph,"",@"SHT_CUDA_CALLGRAPH"
	.align	4
	.sectionentsize	8
	.align		4
        /*0000*/ 	.word	0x00000000
	.align		4
        /*0004*/ 	.word	0xffffffff
	.align		4
        /*0008*/ 	.word	0x00000000
	.align		4
        /*000c*/ 	.word	0xfffffffe
	.align		4
        /*0010*/ 	.word	0x00000000
	.align		4
        /*0014*/ 	.word	0xfffffffd
	.align		4
        /*0018*/ 	.word	0x00000000
	.align		4
        /*001c*/ 	.word	0xfffffffc


//--------------------- .nv.constant4             --------------------------
	.section	.nv.constant4,"a",@progbits
	.align	8
	.align		8
.nv.constant4:
        /*0000*/ 	.dword	_$_str
	.align		8
        /*0008*/ 	.dword	_$_str_$_2


//--------------------- .text.triton_poi_fused__native_batch_norm_legit_no_training_clone_elu_26 --------------------------
	.section	.text.triton_poi_fused__native_batch_norm_legit_no_training_clone_elu_26,"ax",@progbits
	.align	128
        .global         triton_poi_fused__native_batch_norm_legit_no_training_clone_elu_26
        .type           triton_poi_fused__native_batch_norm_legit_no_training_clone_elu_26,@function
        .size           triton_poi_fused__native_batch_norm_legit_no_training_clone_elu_26,(.L_x_1 - triton_poi_fused__native_batch_norm_legit_no_training_clone_elu_26)
        .other          triton_poi_fused__native_batch_norm_legit_no_training_clone_elu_26,@"STO_CUDA_ENTRY STV_DEFAULT"
triton_poi_fused__native_batch_norm_legit_no_training_clone_elu_26:
.text.triton_poi_fused__native_batch_norm_legit_no_training_clone_elu_26:
[----:B------:R-:W-:Y:S01]  /*0000*/  LDC R1, c[0x0][0x28] ;  /* 0x00000a00ff017b82 */ /* 0x000fe20000000800 */
[----:B------:R-:W1:Y:S01]  /*0010*/  S2R R0, SR_TID.X ;  /* 0x0000000000007919 */ /* 0x000e620000002100 */
[----:B------:R-:W-:-:S06]  /*0020*/  ULDC.64 UR4, c[0x0][0x208] ;  /* 0x0000820000047ab9 */ /* 0x000fcc0000000a00 */
[----:B------:R-:W2:Y:S01]  /*0030*/  LDC.64 R10, c[0x0][0x220] ;  /* 0x00008800ff0a7b82 */ /* 0x000ea20000000a00 */
[----:B------:R-:W3:Y:S07]  /*0040*/  S2R R3, SR_CTAID.X ;  /* 0x0000000000037919 */ /* 0x000eee0000002500 */
[----:B------:R-:W4:Y:S01]  /*0050*/  LDC.64 R8, c[0x0][0x218] ;  /* 0x00008600ff087b82 */ /* 0x000f220000000a00 */
[----:B-1----:R-:W-:-:S04]  /*0060*/  SHF.L.U32 R0, R0, 0x2, RZ ;  /* 0x0000000200007819 */ /* 0x002fc800000006ff */
[----:B------:R-:W-:Y:S02]  /*0070*/  LOP3.LUT R0, R0, 0x1fc, RZ, 0xc0, !PT ;  /* 0x000001fc00007812 */ /* 0x000fe400078ec0ff */
[----:B---3--:R-:W-:Y:S02]  /*0080*/  SHF.R.S32.HI R5, RZ, 0x15, R3 ;  /* 0x00000015ff057819 */ /* 0x008fe40000011403 */
[----:B------:R-:W-:Y:S02]  /*0090*/  LEA R0, R3, R0, 0xa ;  /* 0x0000000003007211 */ /* 0x000fe400078e50ff */
[----:B------:R-:W-:Y:S01]  /*00a0*/  SGXT R5, R5, 0x1 ;  /* 0x000000010505781a */ /* 0x000fe20000000200 */
[----:B------:R-:W1:Y:S01]  /*00b0*/  LDC.64 R2, c[0x0][0x228] ;  /* 0x00008a00ff027b82 */ /* 0x000e620000000a00 */
[----:B------:R-:W-:-:S04]  /*00c0*/  IADD3 R4, R0, 0x200, RZ ;  /* 0x0000020000047810 */ /* 0x000fc80007ffe0ff */
[C---:B------:R-:W-:Y:S02]  /*00d0*/  LEA.HI R6, R5.reuse, R4, RZ, 0x8 ;  /* 0x0000000405067211 */ /* 0x040fe400078f40ff */
[----:B------:R-:W-:Y:S02]  /*00e0*/  LEA.HI R5, R5, R0, RZ, 0x8 ;  /* 0x0000000005057211 */ /* 0x000fe400078f40ff */
[----:B------:R-:W-:-:S04]  /*00f0*/  SHF.R.S32.HI R6, RZ, 0x8, R6 ;  /* 0x00000008ff067819 */ /* 0x000fc80000011406 */
[----:B------:R-:W-:-:S04]  /*0100*/  LEA.HI R7, R6, R6, RZ, 0x8 ;  /* 0x0000000606077211 */ /* 0x000fc800078f40ff */
[----:B------:R-:W-:-:S04]  /*0110*/  LOP3.LUT R7, R7, 0xffffff00, RZ, 0xc0, !PT ;  /* 0xffffff0007077812 */ /* 0x000fc800078ec0ff */
[----:B------:R-:W-:-:S05]  /*0120*/  IADD3 R15, R6, -R7, RZ ;  /* 0x80000007060f7210 */ /* 0x000fca0007ffe0ff */
[----:B-1----:R-:W-:Y:S01]  /*0130*/  IMAD.WIDE R12, R15, 0x4, R2 ;  /* 0x000000040f0c7825 */ /* 0x002fe200078e0202 */
[----:B------:R-:W-:-:S04]  /*0140*/  SHF.R.S32.HI R5, RZ, 0x8, R5 ;  /* 0x00000008ff057819 */ /* 0x000fc80000011405 */
[----:B------:R1:W3:Y:S01]  /*0150*/  LDG.E.EL R18, desc[UR4][R12.64] ;  /* 0x000000040c127981 */ /* 0x0002e2000c2e1900 */
[----:B------:R-:W-:-:S04]  /*0160*/  LEA.HI R6, R5, R5, RZ, 0x8 ;  /* 0x0000000505067211 */ /* 0x000fc800078f40ff */
[----:B------:R-:W-:-:S04]  /*0170*/  LOP3.LUT R6, R6, 0xffffff00, RZ, 0xc0, !PT ;  /* 0xffffff0006067812 */ /* 0x000fc800078ec0ff */
[----:B------:R-:W-:Y:S01]  /*0180*/  IADD3 R21, R5, -R6, RZ ;  /* 0x8000000605157210 */ /* 0x000fe20007ffe0ff */
[----:B-1----:R-:W1:Y:S04]  /*0190*/  LDC.64 R12, c[0x0][0x238] ;  /* 0x00008e00ff0c7b82 */ /* 0x002e680000000a00 */
[----:B------:R-:W-:Y:S01]  /*01a0*/  IMAD.WIDE R6, R21, 0x4, R2 ;  /* 0x0000000415067825 */ /* 0x000fe200078e0202 */
[----:B------:R-:W-:-:S04]  /*01b0*/  SHF.R.S32.HI R3, RZ, 0x1f, R4 ;  /* 0x0000001fff037819 */ /* 0x000fc80000011404 */
[----:B------:R5:W3:Y:S01]  /*01c0*/  LDG.E.EL R19, desc[UR4][R6.64] ;  /* 0x0000000406137981 */ /* 0x000ae2000c2e1900 */
[----:B------:R-:W-:Y:S01]  /*01d0*/  LEA.HI R5, R3, R4, RZ, 0x10 ;  /* 0x0000000403057211 */ /* 0x000fe200078f80ff */
[----:B--2---:R-:W-:Y:S01]  /*01e0*/  IMAD.WIDE R16, R15, 0x4, R10 ;  /* 0x000000040f107825 */ /* 0x004fe200078e020a */
[----:B------:R-:W2:Y:S02]  /*01f0*/  LDC.64 R2, c[0x0][0x230] ;  /* 0x00008c00ff027b82 */ /* 0x000ea40000000a00 */
[C---:B------:R-:W-:Y:S02]  /*0200*/  SHF.L.U32 R14, R5.reuse, 0x1, RZ ;  /* 0x00000001050e7819 */ /* 0x040fe400000006ff */
[----:B------:R-:W-:Y:S01]  /*0210*/  LOP3.LUT R5, R5, 0xffff0000, RZ, 0xc0, !PT ;  /* 0xffff000005057812 */ /* 0x000fe200078ec0ff */
[----:B------:R-:W3:Y:S01]  /*0220*/  LDG.E.EL R17, desc[UR4][R16.64] ;  /* 0x0000000410117981 */ /* 0x000ee2000c2e1900 */
[----:B------:R-:W-:Y:S02]  /*0230*/  LOP3.LUT R14, R14, 0xfffe0000, RZ, 0xc0, !PT ;  /* 0xfffe00000e0e7812 */ /* 0x000fe400078ec0ff */
[----:B-----5:R-:W-:-:S02]  /*0240*/  SHF.R.S32.HI R7, RZ, 0x1f, R0 ;  /* 0x0000001fff077819 */ /* 0x020fc40000011400 */
[----:B------:R-:W-:-:S04]  /*0250*/  IADD3 R5, R14, R4, -R5 ;  /* 0x000000040e057210 */ /* 0x000fc80007ffe805 */
[----:B------:R-:W-:Y:S02]  /*0260*/  IADD3 R5, R5, 0x10000, RZ ;  /* 0x0001000005057810 */ /* 0x000fe40007ffe0ff */
[----:B------:R-:W-:-:S03]  /*0270*/  LEA.HI R20, R7, R0, RZ, 0x10 ;  /* 0x0000000007147211 */ /* 0x000fc600078f80ff */
[----:B----4-:R-:W-:Y:S01]  /*0280*/  IMAD.WIDE R4, R5, 0x4, R8 ;  /* 0x0000000405047825 */ /* 0x010fe200078e0208 */
[C---:B------:R-:W-:Y:S02]  /*0290*/  SHF.L.U32 R22, R20.reuse, 0x1, RZ ;  /* 0x0000000114167819 */ /* 0x040fe400000006ff */
[----:B------:R-:W-:-:S03]  /*02a0*/  LOP3.LUT R23, R20, 0xffff0000, RZ, 0xc0, !PT ;  /* 0xffff000014177812 */ /* 0x000fc600078ec0ff */
[----:B------:R-:W4:Y:S01]  /*02b0*/  LDG.E.128 R4, desc[UR4][R4.64] ;  /* 0x0000000404047981 */ /* 0x000f22000c1e1d00 */
[----:B--2---:R-:W-:Y:S01]  /*02c0*/  IMAD.WIDE R24, R15, 0x4, R2 ;  /* 0x000000040f187825 */ /* 0x004fe200078e0202 */
[----:B------:R-:W-:-:S03]  /*02d0*/  LOP3.LUT R22, R22, 0xfffe0000, RZ, 0xc0, !PT ;  /* 0xfffe000016167812 */ /* 0x000fc600078ec0ff */
[----:B-1----:R-:W-:Y:S01]  /*02e0*/  IMAD.WIDE R26, R15, 0x4, R12 ;  /* 0x000000040f1a7825 */ /* 0x002fe200078e020c */
[----:B------:R-:W-:Y:S01]  /*02f0*/  IADD3 R22, R22, R0, -R23 ;  /* 0x0000000016167210 */ /* 0x000fe20007ffe817 */
[----:B------:R-:W2:Y:S04]  /*0300*/  LDG.E.EL R14, desc[UR4][R24.64] ;  /* 0x00000004180e7981 */ /* 0x000ea8000c2e1900 */
[----:B------:R-:W2:Y:S01]  /*0310*/  LDG.E.EL R15, desc[UR4][R26.64] ;  /* 0x000000041a0f7981 */ /* 0x000ea2000c2e1900 */
[----:B------:R-:W-:Y:S01]  /*0320*/  IADD3 R23, R22, 0x10000, RZ ;  /* 0x0001000016177810 */ /* 0x000fe20007ffe0ff */
[----:B------:R-:W-:-:S04]  /*0330*/  IMAD.WIDE R28, R21, 0x4, R10 ;  /* 0x00000004151c7825 */ /* 0x000fc800078e020a */
[----:B------:R-:W-:Y:S01]  /*0340*/  IMAD.WIDE R8, R23, 0x4, R8 ;  /* 0x0000000417087825 */ /* 0x000fe200078e0208 */
[----:B0-----:R-:W5:Y:S05]  /*0350*/  LDG.E.EL R16, desc[UR4][R28.64] ;  /* 0x000000041c107981 */ /* 0x001f6a000c2e1900 */
[----:B------:R-:W5:Y:S01]  /*0360*/  LDG.E.128 R8, desc[UR4][R8.64] ;  /* 0x0000000408087981 */ /* 0x000f62000c1e1d00 */
[----:B------:R-:W-:-:S04]  /*0370*/  IMAD.WIDE R22, R21, 0x4, R2 ;  /* 0x0000000415167825 */ /* 0x000fc800078e0202 */
[----:B------:R-:W-:Y:S01]  /*0380*/  IMAD.WIDE R12, R21, 0x4, R12 ;  /* 0x00000004150c7825 */ /* 0x000fe200078e020c */
[----:B------:R0:W5:Y:S04]  /*0390*/  LDG.E.EL R3, desc[UR4][R22.64] ;  /* 0x0000000416037981 */ /* 0x000168000c2e1900 */
[----:B------:R1:W5:Y:S01]  /*03a0*/  LDG.E.EL R2, desc[UR4][R12.64] ;  /* 0x000000040c027981 */ /* 0x000362000c2e1900 */
[----:B0-----:R-:W-:Y:S01]  /*03b0*/  HFMA2.MMA R22, -RZ, RZ, 1.625, 0 ;  /* 0x3e800000ff167435 */ /* 0x001fe200000001ff */
[----:B---3--:R-:W-:-:S04]  /*03c0*/  FADD R18, R18, 9.9999997473787516356e-05 ;  /* 0x38d1b71712127421 */ /* 0x008fc80000000000 */
[----:B------:R-:W0:Y:S02]  /*03d0*/  MUFU.SQRT R21, R18 ;  /* 0x0000001200157308 */ /* 0x000e240000002000 */
[----:B0-----:R-:W-:Y:S01]  /*03e0*/  FSETP.GT.AND P1, PT, R21, 8.50705917302346158658e+37, PT ;  /* 0x7e8000001500780b */ /* 0x001fe20003f24000 */
[----:B------:R-:W-:Y:S01]  /*03f0*/  FADD R19, R19, 9.9999997473787516356e-05 ;  /* 0x38d1b71713137421 */ /* 0x000fe20000000000 */
[----:B------:R-:W-:-:S04]  /*0400*/  FSETP.GEU.AND P2, PT, R21, 1.175494350822287508e-38, PT ;  /* 0x008000001500780b */ /* 0x000fc80003f4e000 */
[----:B------:R-:W0:Y:S07]  /*0410*/  MUFU.SQRT R20, R19 ;  /* 0x0000001300147308 */ /* 0x000e2e0000002000 */
[----:B------:R-:W-:-:S04]  /*0420*/  @P1 FMUL R21, R21, 0.25 ;  /* 0x3e80000015151820 */ /* 0x000fc80000400000 */
[----:B------:R-:W-:Y:S01]  /*0430*/  @!P2 FMUL R21, R21, 16777216 ;  /* 0x4b8000001515a820 */ /* 0x000fe20000400000 */
[----:B0-----:R-:W-:-:S05]  /*0440*/  FSETP.GT.AND P0, PT, R20, 8.50705917302346158658e+37, PT ;  /* 0x7e8000001400780b */ /* 0x001fca0003f04000 */
[----:B------:R-:W0:Y:S01]  /*0450*/  MUFU.RCP R21, R21 ;  /* 0x0000001500157308 */ /* 0x000e220000001000 */
[----:B-1----:R-:W-:Y:S02]  /*0460*/  FSEL R12, R22, 1, P1 ;  /* 0x3f800000160c7808 */ /* 0x002fe40000800000 */
[----:B------:R-:W-:-:S03]  /*0470*/  FSETP.GEU.AND P1, PT, R20, 1.175494350822287508e-38, PT ;  /* 0x008000001400780b */ /* 0x000fc60003f2e000 */
[----:B------:R-:W-:Y:S01]  /*0480*/  @!P2 FMUL R12, R12, 16777216 ;  /* 0x4b8000000c0ca820 */ /* 0x000fe20000400000 */
[----:B----4-:R-:W-:Y:S01]  /*0490*/  FADD R13, R4, -R17 ;  /* 0x80000011040d7221 */ /* 0x010fe20000000000 */
[----:B------:R-:W-:Y:S02]  /*04a0*/  @P0 FMUL R20, R20, 0.25 ;  /* 0x3e80000014140820 */ /* 0x000fe40000400000 */
[----:B0-----:R-:W-:-:S06]  /*04b0*/  FMUL R12, R21, R12 ;  /* 0x0000000c150c7220 */ /* 0x001fcc0000400000 */
[----:B------:R-:W-:Y:S01]  /*04c0*/  @!P1 FMUL R20, R20, 16777216 ;  /* 0x4b80000014149820 */ /* 0x000fe20000400000 */
[----:B------:R-:W-:-:S03]  /*04d0*/  FMUL R4, R13, R12 ;  /* 0x0000000c0d047220 */ /* 0x000fc60000400000 */
[----:B------:R-:W0:Y:S01]  /*04e0*/  MUFU.RCP R18, R20 ;  /* 0x0000001400127308 */ /* 0x000e220000001000 */
[----:B--2---:R-:W-:Y:S01]  /*04f0*/  FFMA R4, R14, R4, R15 ;  /* 0x000000040e047223 */ /* 0x004fe2000000000f */
[----:B------:R-:W-:-:S03]  /*0500*/  FSEL R13, R22, 1, P0 ;  /* 0x3f800000160d7808 */ /* 0x000fc60000000000 */
[C---:B------:R-:W-:Y:S01]  /*0510*/  FMUL R21, R4.reuse, 1.4426950216293334961 ;  /* 0x3fb8aa3b04157820 */ /* 0x040fe20000400000 */
[----:B------:R-:W-:Y:S01]  /*0520*/  FADD.FTZ R19, |R4|, -RZ ;  /* 0x800000ff04137221 */ /* 0x000fe20000010200 */
[----:B------:R-:W-:-:S04]  /*0530*/  @!P1 FMUL R13, R13, 16777216 ;  /* 0x4b8000000d0d9820 */ /* 0x000fc80000400000 */
[----:B------:R-:W1:Y:S01]  /*0540*/  FRND R21, R21 ;  /* 0x0000001500157307 */ /* 0x000e620000201000 */
[----:B------:R-:W-:Y:S01]  /*0550*/  FSETP.GEU.AND P0, PT, R19, 0.40999999642372131348, PT ;  /* 0x3ed1eb851300780b */ /* 0x000fe20003f0e000 */
[----:B0-----:R-:W-:Y:S01]  /*0560*/  FMUL R18, R18, R13 ;  /* 0x0000000d12127220 */ /* 0x001fe20000400000 */
[----:B-----5:R-:W-:Y:S01]  /*0570*/  FADD R19, R10, -R16 ;  /* 0x800000100a137221 */ /* 0x020fe20000000000 */
[--C-:B------:R-:W-:Y:S01]  /*0580*/  FADD R7, R7, -R17.reuse ;  /* 0x8000001107077221 */ /* 0x100fe20000000000 */
[--C-:B------:R-:W-:Y:S02]  /*0590*/  FADD R13, R5, -R17.reuse ;  /* 0x80000011050d7221 */ /* 0x100fe40000000000 */
[----:B------:R-:W-:Y:S01]  /*05a0*/  FMUL R10, R19, R18 ;  /* 0x00000012130a7220 */ /* 0x000fe20000400000 */
[----:B------:R-:W-:Y:S01]  /*05b0*/  FADD R5, R6, -R17 ;  /* 0x8000001106057221 */ /* 0x000fe20000000000 */
[-C--:B------:R-:W-:Y:S01]  /*05c0*/  FMUL R13, R13, R12.reuse ;  /* 0x0000000c0d0d7220 */ /* 0x080fe20000400000 */
[----:B------:R-:W-:Y:S01]  /*05d0*/  FMUL R20, R7, R12 ;  /* 0x0000000c07147220 */ /* 0x000fe20000400000 */
[----:B------:R-:W-:Y:S01]  /*05e0*/  FFMA R10, R3, R10, R2 ;  /* 0x0000000a030a7223 */ /* 0x000fe20000000002 */
[----:B------:R-:W-:Y:S01]  /*05f0*/  FMUL R6, R5, R12 ;  /* 0x0000000c05067220 */ /* 0x000fe20000400000 */
[C-C-:B------:R-:W-:Y:S01]  /*0600*/  FFMA R5, R14.reuse, R13, R15.reuse ;  /* 0x0000000d0e057223 */ /* 0x140fe2000000000f */
[--C-:B------:R-:W-:Y:S01]  /*0610*/  FFMA R7, R14, R20, R15.reuse ;  /* 0x000000140e077223 */ /* 0x100fe2000000000f */
[----:B-1----:R-:W-:Y:S01]  /*0620*/  FSEL R17, R21, RZ, P0 ;  /* 0x000000ff15117208 */ /* 0x002fe20000000000 */
[----:B------:R-:W-:Y:S01]  /*0630*/  FMUL R20, R10, 1.4426950216293334961 ;  /* 0x3fb8aa3b0a147820 */ /* 0x000fe20000400000 */
[----:B------:R-:W-:Y:S01]  /*0640*/  FADD.FTZ R19, |R5|, -RZ ;  /* 0x800000ff05137221 */ /* 0x000fe20000010200 */
[----:B------:R-:W-:Y:S01]  /*0650*/  FFMA R6, R14, R6, R15 ;  /* 0x000000060e067223 */ /* 0x000fe2000000000f */
[----:B------:R-:W-:Y:S01]  /*0660*/  FADD R9, R9, -R16 ;  /* 0x8000001009097221 */ /* 0x000fe20000000000 */
[----:B------:R-:W-:Y:S01]  /*0670*/  FFMA.FTZ R22, -R17, 0.693145751953125, R4 ;  /* 0x3f31720011167823 */ /* 0x000fe20000010104 */
[----:B------:R0:W1:Y:S01]  /*0680*/  FRND R15, R20 ;  /* 0x00000014000f7307 */ /* 0x0000620000201000 */
[----:B------:R-:W-:Y:S01]  /*0690*/  MOV R12, 0x3ab5ebe6 ;  /* 0x3ab5ebe6000c7802 */ /* 0x000fe20000000f00 */
[----:B------:R-:W-:Y:S01]  /*06a0*/  FMUL R9, R9, R18 ;  /* 0x0000001209097220 */ /* 0x000fe20000400000 */
[C---:B------:R-:W-:Y:S01]  /*06b0*/  FSETP.NEU.AND P3, PT, R17.reuse, 128, PT ;  /* 0x430000001100780b */ /* 0x040fe20003f6d000 */
[----:B------:R-:W-:Y:S01]  /*06c0*/  FFMA.FTZ R13, -R17, 1.428606765330187045e-06, R22 ;  /* 0x35bfbe8e110d7823 */ /* 0x000fe20000010116 */
[----:B------:R-:W-:Y:S01]  /*06d0*/  FSETP.GEU.AND P2, PT, R19, 0.40999999642372131348, PT ;  /* 0x3ed1eb851300780b */ /* 0x000fe20003f4e000 */
[----:B------:R-:W-:Y:S01]  /*06e0*/  FADD R19, R8, -R16 ;  /* 0x8000001008137221 */ /* 0x000fe20000000000 */
[----:B------:R-:W-:Y:S01]  /*06f0*/  FADD.FTZ R8, |R10|, -RZ ;  /* 0x800000ff0a087221 */ /* 0x000fe20000010200 */
[----:B------:R-:W-:Y:S01]  /*0700*/  FSEL R14, R17, 127, P3 ;  /* 0x42fe0000110e7808 */ /* 0x000fe20001800000 */
[----:B------:R-:W-:Y:S01]  /*0710*/  FFMA.FTZ R22, R13, R12, 0.0083824126049876213074 ;  /* 0x3c0956630d167423 */ /* 0x000fe2000001000c */
[----:B------:R-:W-:-:S02]  /*0720*/  FFMA R9, R3, R9, R2 ;  /* 0x0000000903097223 */ /* 0x000fc40000000002 */
[----:B------:R-:W-:Y:S01]  /*0730*/  FSETP.GEU.AND P0, PT, R8, 0.40999999642372131348, PT ;  /* 0x3ed1eb850800780b */ /* 0x000fe20003f0e000 */
[----:B------:R-:W-:Y:S01]  /*0740*/  FFMA.FTZ R22, R13, R22, 0.041667830199003219604 ;  /* 0x3d2aabe30d167423 */ /* 0x000fe20000010016 */
[----:B0-----:R-:W-:Y:S01]  /*0750*/  FMUL R20, R9, 1.4426950216293334961 ;  /* 0x3fb8aa3b09147820 */ /* 0x001fe20000400000 */
[----:B------:R-:W0:Y:S01]  /*0760*/  MUFU.EX2 R14, R14 ;  /* 0x0000000e000e7308 */ /* 0x000e220000000800 */
[----:B------:R-:W-:Y:S01]  /*0770*/  FMUL R19, R19, R18 ;  /* 0x0000001213137220 */ /* 0x000fe20000400000 */
[----:B-1----:R-:W-:Y:S01]  /*0780*/  FSEL R15, R15, RZ, P0 ;  /* 0x000000ff0f0f7208 */ /* 0x002fe20000000000 */
[----:B------:R-:W-:Y:S02]  /*0790*/  FFMA.FTZ R22, R13, R22, 0.16666397452354431152 ;  /* 0x3e2aa9f60d167423 */ /* 0x000fe40000010016 */
[----:B------:R-:W-:Y:S01]  /*07a0*/  FFMA R8, R3, R19, R2 ;  /* 0x0000001303087223 */ /* 0x000fe20000000002 */
[----:B------:R-:W-:Y:S02]  /*07b0*/  FADD.FTZ R19, |R7|, -RZ ;  /* 0x800000ff07137221 */ /* 0x000fe40000010200 */
[----:B------:R-:W1:Y:S01]  /*07c0*/  FRND R20, R20 ;  /* 0x0000001400147307 */ /* 0x000e620000201000 */
[----:B------:R-:W-:Y:S01]  /*07d0*/  FFMA.FTZ R22, R13, R22, 0.49999994039535522461 ;  /* 0x3efffffe0d167423 */ /* 0x000fe20000010016 */
[----:B------:R-:W-:Y:S01]  /*07e0*/  FFMA.FTZ R24, -R15, 0.693145751953125, R10 ;  /* 0x3f3172000f187823 */ /* 0x000fe2000001010a */
[----:B------:R-:W-:Y:S01]  /*07f0*/  FADD.FTZ R21, |R6|, -RZ ;  /* 0x800000ff06157221 */ /* 0x000fe20000010200 */
[----:B------:R-:W-:Y:S01]  /*0800*/  FSETP.GEU.AND P0, PT, R19, 0.40999999642372131348, PT ;  /* 0x3ed1eb851300780b */ /* 0x000fe20003f0e000 */
[----:B------:R-:W-:Y:S01]  /*0810*/  FMUL R22, R13, R22 ;  /* 0x000000160d167220 */ /* 0x000fe20000400000 */
[----:B------:R-:W-:Y:S01]  /*0820*/  FADD.FTZ R23, |R9|, -RZ ;  /* 0x800000ff09177221 */ /* 0x000fe20000010200 */
[----:B------:R-:W-:Y:S01]  /*0830*/  FFMA.FTZ R19, -R15, 1.428606765330187045e-06, R24 ;  /* 0x35bfbe8e0f137823 */ /* 0x000fe20000010118 */
[----:B------:R-:W-:Y:S01]  /*0840*/  FSETP.GEU.AND P1, PT, R21, 0.40999999642372131348, PT ;  /* 0x3ed1eb851500780b */ /* 0x000fe20003f2e000 */
[----:B------:R-:W-:Y:S01]  /*0850*/  FFMA.FTZ R13, R13, R22, R13 ;  /* 0x000000160d0d7223 */ /* 0x000fe2000001000d */
[C---:B0-----:R-:W-:Y:S01]  /*0860*/  FADD R21, R14.reuse, -1 ;  /* 0xbf8000000e157421 */ /* 0x041fe20000000000 */
[----:B------:R-:W-:Y:S01]  /*0870*/  FSETP.NEU.AND P4, PT, R15, 128, PT ;  /* 0x430000000f00780b */ /* 0x000fe20003f8d000 */
[----:B------:R-:W-:Y:S01]  /*0880*/  FFMA.FTZ R24, R19, R12, 0.0083824126049876213074 ;  /* 0x3c09566313187423 */ /* 0x000fe2000001000c */
[----:B------:R-:W-:Y:S01]  /*0890*/  FSETP.GEU.AND P6, PT, R23, 0.40999999642372131348, PT ;  /* 0x3ed1eb851700780b */ /* 0x000fe20003fce000 */
[----:B------:R-:W-:Y:S01]  /*08a0*/  FFMA.FTZ R21, R14, R13, R21 ;  /* 0x0000000d0e157223 */ /* 0x000fe20000010015 */
[----:B------:R-:W-:Y:S01]  /*08b0*/  FSEL R23, R15, 127, P4 ;  /* 0x42fe00000f177808 */ /* 0x000fe20002000000 */
[----:B------:R-:W-:Y:S01]  /*08c0*/  FFMA.FTZ R24, R19, R24, 0.041667830199003219604 ;  /* 0x3d2aabe313187423 */ /* 0x000fe20000010018 */
[----:B-1----:R-:W-:-:S02]  /*08d0*/  FSEL R20, R20, RZ, P6 ;  /* 0x000000ff14147208 */ /* 0x002fc40003000000 */
[----:B------:R-:W-:Y:S01]  /*08e0*/  FSEL R26, R17, 127, P3 ;  /* 0x42fe0000111a7808 */ /* 0x000fe20001800000 */
[----:B------:R-:W-:Y:S01]  /*08f0*/  FMUL R22, R8, 1.4426950216293334961 ;  /* 0x3fb8aa3b08167820 */ /* 0x000fe20000400000 */
[----:B------:R-:W0:Y:S01]  /*0900*/  MUFU.EX2 R17, R23 ;  /* 0x0000001700117308 */ /* 0x000e220000000800 */
[----:B------:R-:W-:Y:S01]  /*0910*/  FFMA.FTZ R24, R19, R24, 0.16666397452354431152 ;  /* 0x3e2aa9f613187423 */ /* 0x000fe20000010018 */
[----:B------:R-:W-:Y:S01]  /*0920*/  @!P3 FADD R21, R21, R21 ;  /* 0x000000151515b221 */ /* 0x000fe20000000000 */
[----:B------:R-:W-:Y:S01]  /*0930*/  FSETP.NEU.AND P5, PT, R4, RZ, PT ;  /* 0x000000ff0400720b */ /* 0x000fe20003fad000 */
[----:B------:R-:W-:Y:S01]  /*0940*/  FFMA.FTZ R25, -R20, 0.693145751953125, R9 ;  /* 0x3f31720014197823 */ /* 0x000fe20000010109 */
[----:B------:R-:W-:Y:S01]  /*0950*/  FSETP.GT.AND P6, PT, R26, 128, PT ;  /* 0x430000001a00780b */ /* 0x000fe20003fc4000 */
[----:B------:R-:W-:Y:S02]  /*0960*/  FADD R11, R11, -R16 ;  /* 0x800000100b0b7221 */ /* 0x000fe40000000000 */
[----:B------:R1:W-:Y:S01]  /*0970*/  FRND R14, R22 ;  /* 0x00000016000e7307 */ /* 0x0003e20000201000 */
[----:B------:R-:W-:Y:S01]  /*0980*/  FMUL R16, R5, 1.4426950216293334961 ;  /* 0x3fb8aa3b05107820 */ /* 0x000fe20000400000 */
[C---:B------:R-:W-:Y:S01]  /*0990*/  FSETP.NEU.AND P3, PT, R20.reuse, 128, PT ;  /* 0x430000001400780b */ /* 0x040fe20003f6d000 */
[----:B-1----:R-:W-:Y:S01]  /*09a0*/  FFMA.FTZ R22, R19, R24, 0.49999994039535522461 ;  /* 0x3efffffe13167423 */ /* 0x002fe20000010018 */
[----:B------:R-:W-:Y:S01]  /*09b0*/  FSEL R24, R21, +INF , !P6 ;  /* 0x7f80000015187808 */ /* 0x000fe20007000000 */
[----:B------:R-:W-:Y:S01]  /*09c0*/  FFMA.FTZ R21, -R20, 1.428606765330187045e-06, R25 ;  /* 0x35bfbe8e14157823 */ /* 0x000fe20000010119 */
[----:B------:R-:W-:Y:S01]  /*09d0*/  FSETP.GEU.AND P6, PT, R26, -25, PT ;  /* 0xc1c800001a00780b */ /* 0x000fe20003fce000 */
[----:B------:R-:W-:Y:S01]  /*09e0*/  FMUL R26, R19, R22 ;  /* 0x00000016131a7220 */ /* 0x000fe20000400000 */
[----:B------:R-:W1:Y:S01]  /*09f0*/  FRND R16, R16 ;  /* 0x0000001000107307 */ /* 0x000e620000201000 */
[----:B------:R-:W-:Y:S01]  /*0a00*/  FFMA.FTZ R28, R21, R12, 0.0083824126049876213074 ;  /* 0x3c095663151c7423 */ /* 0x000fe2000001000c */
[----:B------:R-:W-:Y:S01]  /*0a10*/  FADD R13, R4, R4 ;  /* 0x00000004040d7221 */ /* 0x000fe20000000000 */
[----:B------:R-:W-:Y:S01]  /*0a20*/  @P5 FSEL R13, R24, -1, P6 ;  /* 0xbf800000180d5808 */ /* 0x000fe20003000000 */
[----:B------:R-:W-:Y:S01]  /*0a30*/  FFMA.FTZ R26, R19, R26, R19 ;  /* 0x0000001a131a7223 */ /* 0x000fe20000010013 */
[----:B------:R-:W-:Y:S01]  /*0a40*/  FFMA.FTZ R28, R21, R28, 0.041667830199003219604 ;  /* 0x3d2aabe3151c7423 */ /* 0x000fe2000001001c */
[----:B------:R-:W-:Y:S01]  /*0a50*/  FSEL R22, R20, 127, P3 ;  /* 0x42fe000014167808 */ /* 0x000fe20001800000 */
[----:B0-----:R-:W-:-:S02]  /*0a60*/  FADD R24, R17, -1 ;  /* 0xbf80000011187421 */ /* 0x001fc40000000000 */
[----:B------:R-:W-:Y:S01]  /*0a70*/  FFMA.FTZ R28, R21, R28, 0.16666397452354431152 ;  /* 0x3e2aa9f6151c7423 */ /* 0x000fe2000001001c */
[----:B------:R-:W0:Y:S01]  /*0a80*/  MUFU.EX2 R19, R22 ;  /* 0x0000001600137308 */ /* 0x000e220000000800 */
[----:B------:R-:W-:Y:S01]  /*0a90*/  FFMA.FTZ R17, R17, R26, R24 ;  /* 0x0000001a11117223 */ /* 0x000fe20000010018 */
[----:B------:R-:W-:Y:S01]  /*0aa0*/  FADD.FTZ R15, |R8|, -RZ ;  /* 0x800000ff080f7221 */ /* 0x000fe20000010200 */
[----:B------:R-:W-:Y:S01]  /*0ab0*/  FFMA.FTZ R28, R21, R28, 0.49999994039535522461 ;  /* 0x3efffffe151c7423 */ /* 0x000fe2000001001c */
[----:B------:R-:W-:Y:S01]  /*0ac0*/  FSETP.NEU.AND P5, PT, R10, RZ, PT ;  /* 0x000000ff0a00720b */ /* 0x000fe20003fad000 */
[----:B------:R-:W-:Y:S01]  /*0ad0*/  @!P4 FADD R17, R17, R17 ;  /* 0x000000111111c221 */ /* 0x000fe20000000000 */
[----:B------:R-:W-:Y:S01]  /*0ae0*/  FSETP.GT.AND P6, PT, R23, 128, PT ;  /* 0x430000001700780b */ /* 0x000fe20003fc4000 */
[----:B------:R-:W-:Y:S01]  /*0af0*/  FMUL R28, R21, R28 ;  /* 0x0000001c151c7220 */ /* 0x000fe20000400000 */
[----:B------:R-:W-:Y:S02]  /*0b00*/  FSETP.GEU.AND P4, PT, R15, 0.40999999642372131348, PT ;  /* 0x3ed1eb850f00780b */ /* 0x000fe40003f8e000 */
[----:B-1----:R-:W-:Y:S01]  /*0b10*/  FSEL R16, R16, RZ, P2 ;  /* 0x000000ff10107208 */ /* 0x002fe20001000000 */
[----:B------:R-:W-:Y:S01]  /*0b20*/  FMUL R18, R11, R18 ;  /* 0x000000120b127220 */ /* 0x000fe20000400000 */
[----:B------:R-:W-:Y:S01]  /*0b30*/  FSEL R15, R17, +INF , !P6 ;  /* 0x7f800000110f7808 */ /* 0x000fe20007000000 */
[----:B------:R-:W-:Y:S01]  /*0b40*/  FFMA.FTZ R28, R21, R28, R21 ;  /* 0x0000001c151c7223 */ /* 0x000fe20000010015 */
[----:B------:R-:W-:Y:S01]  /*0b50*/  FSEL R17, R14, RZ, P4 ;  /* 0x000000ff0e117208 */ /* 0x000fe20002000000 */
[----:B------:R-:W-:Y:S01]  /*0b60*/  FFMA.FTZ R21, -R16, 0.693145751953125, R5 ;  /* 0x3f31720010157823 */ /* 0x000fe20000010105 */
[----:B------:R-:W-:Y:S01]  /*0b70*/  FSETP.GEU.AND P6, PT, R23, -25, PT ;  /* 0xc1c800001700780b */ /* 0x000fe20003fce000 */
[----:B------:R-:W-:Y:S01]  /*0b80*/  FFMA R14, R3, R18, R2 ;  /* 0x00000012030e7223 */ /* 0x000fe20000000002 */
[----:B0-----:R-:W-:Y:S01]  /*0b90*/  FADD R22, R19, -1 ;  /* 0xbf80000013167421 */ /* 0x001fe20000000000 */
[----:B------:R-:W-:Y:S01]  /*0ba0*/  FFMA.FTZ R2, -R17, 0.693145751953125, R8 ;  /* 0x3f31720011027823 */ /* 0x000fe20000010108 */
[----:B------:R-:W-:Y:S01]  /*0bb0*/  FADD R11, R10, R10 ;  /* 0x0000000a0a0b7221 */ /* 0x000fe20000000000 */
[C---:B------:R-:W-:Y:S01]  /*0bc0*/  FFMA.FTZ R21, -R16.reuse, 1.428606765330187045e-06, R21 ;  /* 0x35bfbe8e10157823 */ /* 0x040fe20000010115 */
[----:B------:R-:W-:Y:S01]  /*0bd0*/  @P5 FSEL R11, R15, -1, P6 ;  /* 0xbf8000000f0b5808 */ /* 0x000fe20003000000 */
[----:B------:R-:W-:Y:S01]  /*0be0*/  FFMA.FTZ R19, R19, R28, R22 ;  /* 0x0000001c13137223 */ /* 0x000fe20000010016 */
[C---:B------:R-:W-:Y:S01]  /*0bf0*/  FSETP.NEU.AND P2, PT, R17.reuse, 128, PT ;  /* 0x430000001100780b */ /* 0x040fe20003f4d000 */
[----:B------:R-:W-:Y:S01]  /*0c00*/  FFMA.FTZ R15, -R17, 1.428606765330187045e-06, R2 ;  /* 0x35bfbe8e110f7823 */ /* 0x000fe20000010102 */
[----:B------:R-:W-:Y:S01]  /*0c10*/  FSETP.NEU.AND P6, PT, R16, 128, PT ;  /* 0x430000001000780b */ /* 0x000fe20003fcd000 */
[-C--:B------:R-:W-:Y:S01]  /*0c20*/  FFMA.FTZ R18, R21, R12.reuse, 0.0083824126049876213074 ;  /* 0x3c09566315127423 */ /* 0x080fe2000001000c */
[----:B------:R-:W-:Y:S01]  /*0c30*/  FSEL R20, R20, 127, P3 ;  /* 0x42fe000014147808 */ /* 0x000fe20001800000 */
[----:B------:R-:W-:Y:S01]  /*0c40*/  FFMA.FTZ R22, R15, R12, 0.0083824126049876213074 ;  /* 0x3c0956630f167423 */ /* 0x000fe2000001000c */
[----:B------:R-:W-:Y:S01]  /*0c50*/  FSEL R3, R17, 127, P2 ;  /* 0x42fe000011037808 */ /* 0x000fe20001000000 */
[----:B------:R-:W-:Y:S01]  /*0c60*/  @!P3 FADD R19, R19, R19 ;  /* 0x000000131313b221 */ /* 0x000fe20000000000 */
[----:B------:R-:W-:Y:S01]  /*0c70*/  FSEL R2, R16, 127, P6 ;  /* 0x42fe000010027808 */ /* 0x000fe20003000000 */
[----:B------:R-:W-:Y:S01]  /*0c80*/  FFMA.FTZ R16, R21, R18, 0.041667830199003219604 ;  /* 0x3d2aabe315107423 */ /* 0x000fe20000010012 */
[----:B------:R-:W-:-:S02]  /*0c90*/  FSETP.GEU.AND P4, PT, R20, -25, PT ;  /* 0xc1c800001400780b */ /* 0x000fc40003f8e000 */
[----:B------:R-:W-:Y:S01]  /*0ca0*/  FSETP.GT.AND P3, PT, R20, 128, PT ;  /* 0x430000001400780b */ /* 0x000fe20003f64000 */
[----:B------:R-:W-:Y:S01]  /*0cb0*/  FMUL R20, R6, 1.4426950216293334961 ;  /* 0x3fb8aa3b06147820 */ /* 0x000fe20000400000 */
[----:B------:R-:W0:Y:S01]  /*0cc0*/  MUFU.EX2 R18, R2 ;  /* 0x0000000200127308 */ /* 0x000e220000000800 */
[----:B------:R-:W-:Y:S01]  /*0cd0*/  FSETP.NEU.AND P5, PT, R9, RZ, PT ;  /* 0x000000ff0900720b */ /* 0x000fe20003fad000 */
[----:B------:R-:W-:Y:S01]  /*0ce0*/  FFMA.FTZ R22, R15, R22, 0.041667830199003219604 ;  /* 0x3d2aabe30f167423 */ /* 0x000fe20000010016 */
[----:B------:R-:W-:Y:S01]  /*0cf0*/  FFMA.FTZ R16, R21, R16, 0.16666397452354431152 ;  /* 0x3e2aa9f615107423 */ /* 0x000fe20000010010 */
[----:B------:R-:W-:-:S04]  /*0d00*/  FSEL R23, R19, +INF , !P3 ;  /* 0x7f80000013177808 */ /* 0x000fc80005800000 */
[----:B------:R-:W1:Y:S01]  /*0d10*/  MUFU.EX2 R3, R3 ;  /* 0x0000000300037308 */ /* 0x000e620000000800 */
[----:B------:R-:W-:Y:S01]  /*0d20*/  FFMA.FTZ R24, R15, R22, 0.16666397452354431152 ;  /* 0x3e2aa9f60f187423 */ /* 0x000fe20000010016 */
[----:B------:R-:W-:Y:S01]  /*0d30*/  FMUL R19, R14, 1.4426950216293334961 ;  /* 0x3fb8aa3b0e137820 */ /* 0x000fe20000400000 */
[----:B------:R-:W-:-:S05]  /*0d40*/  FFMA.FTZ R22, R21, R16, 0.49999994039535522461 ;  /* 0x3efffffe15167423 */ /* 0x000fca0000010010 */
[----:B------:R-:W2:Y:S01]  /*0d50*/  FRND R20, R20 ;  /* 0x0000001400147307 */ /* 0x000ea20000201000 */
[----:B------:R-:W-:Y:S01]  /*0d60*/  FFMA.FTZ R24, R15, R24, 0.49999994039535522461 ;  /* 0x3efffffe0f187423 */ /* 0x000fe20000010018 */
[----:B------:R-:W-:Y:S01]  /*0d70*/  FMUL R22, R21, R22 ;  /* 0x0000001615167220 */ /* 0x000fe20000400000 */
[----:B------:R-:W-:Y:S01]  /*0d80*/  FADD R16, R9, R9 ;  /* 0x0000000909107221 */ /* 0x000fe20000000000 */
[----:B------:R-:W-:Y:S01]  /*0d90*/  @P5 FSEL R16, R23, -1, P4 ;  /* 0xbf80000017105808 */ /* 0x000fe20002000000 */
[----:B------:R-:W-:-:S03]  /*0da0*/  FMUL R24, R15, R24 ;  /* 0x000000180f187220 */ /* 0x000fc60000400000 */
[----:B------:R-:W3:Y:S01]  /*0db0*/  FRND R19, R19 ;  /* 0x0000001300137307 */ /* 0x000ee20000201000 */
[----:B------:R-:W-:Y:S01]  /*0dc0*/  FFMA.FTZ R21, R21, R22, R21 ;  /* 0x0000001615157223 */ /* 0x000fe20000010015 */
[----:B0-----:R-:W-:Y:S01]  /*0dd0*/  FADD R23, R18, -1 ;  /* 0xbf80000012177421 */ /* 0x001fe20000000000 */
[----:B------:R-:W-:Y:S01]  /*0de0*/  FFMA.FTZ R24, R15, R24, R15 ;  /* 0x000000180f187223 */ /* 0x000fe2000001000f */
[C---:B-1----:R-:W-:Y:S01]  /*0df0*/  FADD R22, R3.reuse, -1 ;  /* 0xbf80000003167421 */ /* 0x042fe20000000000 */
[----:B------:R-:W-:Y:S01]  /*0e00*/  FADD.FTZ R15, |R14|, -RZ ;  /* 0x800000ff0e0f7221 */ /* 0x000fe20000010200 */
[C---:B------:R-:W-:Y:S02]  /*0e10*/  FSETP.GEU.AND P4, PT, R2.reuse, -25, PT ;  /* 0xc1c800000200780b */ /* 0x040fe40003f8e000 */
[----:B------:R-:W-:Y:S01]  /*0e20*/  FSETP.GT.AND P5, PT, R2, 128, PT ;  /* 0x430000000200780b */ /* 0x000fe20003fa4000 */
[----:B------:R-:W-:Y:S01]  /*0e30*/  FFMA.FTZ R2, R18, R21, R23 ;  /* 0x0000001512027223 */ /* 0x000fe20000010017 */
[----:B--2---:R-:W-:Y:S01]  /*0e40*/  FSEL R21, R20, RZ, P1 ;  /* 0x000000ff14157208 */ /* 0x004fe20000800000 */
[----:B------:R-:W-:Y:S01]  /*0e50*/  FFMA.FTZ R3, R3, R24, R22 ;  /* 0x0000001803037223 */ /* 0x000fe20000010016 */
[----:B------:R-:W-:Y:S01]  /*0e60*/  FSETP.NEU.AND P1, PT, R8, RZ, PT ;  /* 0x000000ff0800720b */ /* 0x000fe20003f2d000 */
[----:B------:R-:W-:Y:S01]  /*0e70*/  FMUL R18, R7, 1.4426950216293334961 ;  /* 0x3fb8aa3b07127820 */ /* 0x000fe20000400000 */
[----:B------:R-:W-:-:S02]  /*0e80*/  FSEL R22, R17, 127, P2 ;  /* 0x42fe000011167808 */ /* 0x000fc40001000000 */
[----:B------:R-:W-:Y:S01]  /*0e90*/  FSETP.GEU.AND P3, PT, R15, 0.40999999642372131348, PT ;  /* 0x3ed1eb850f00780b */ /* 0x000fe20003f6e000 */
[----:B------:R-:W-:Y:S01]  /*0ea0*/  FFMA.FTZ R20, -R21, 0.693145751953125, R6 ;  /* 0x3f31720015147823 */ /* 0x000fe20000010106 */
[----:B------:R-:W-:Y:S01]  /*0eb0*/  @!P2 FADD R3, R3, R3 ;  /* 0x000000030303a221 */ /* 0x000fe20000000000 */
[C---:B------:R-:W-:Y:S02]  /*0ec0*/  FSETP.GT.AND P2, PT, R22.reuse, 128, PT ;  /* 0x430000001600780b */ /* 0x040fe40003f44000 */
[----:B---3--:R-:W-:Y:S01]  /*0ed0*/  FSEL R17, R19, RZ, P3 ;  /* 0x000000ff13117208 */ /* 0x008fe20001800000 */
[----:B------:R-:W0:Y:S01]  /*0ee0*/  FRND R18, R18 ;  /* 0x0000001200127307 */ /* 0x000e220000201000 */
[----:B------:R-:W-:Y:S01]  /*0ef0*/  FFMA.FTZ R19, -R21, 1.428606765330187045e-06, R20 ;  /* 0x35bfbe8e15137823 */ /* 0x000fe20000010114 */
[----:B------:R-:W-:Y:S02]  /*0f00*/  FSEL R3, R3, +INF , !P2 ;  /* 0x7f80000003037808 */ /* 0x000fe40005000000 */
[----:B------:R-:W-:Y:S01]  /*0f10*/  FSETP.GEU.AND P2, PT, R22, -25, PT ;  /* 0xc1c800001600780b */ /* 0x000fe20003f4e000 */
[----:B------:R-:W-:Y:S01]  /*0f20*/  FFMA.FTZ R22, -R17, 0.693145751953125, R14 ;  /* 0x3f31720011167823 */ /* 0x000fe2000001010e */
[----:B------:R-:W-:Y:S01]  /*0f30*/  FFMA.FTZ R20, R19, R12, 0.0083824126049876213074 ;  /* 0x3c09566313147423 */ /* 0x000fe2000001000c */
[----:B------:R-:W-:Y:S01]  /*0f40*/  FADD R15, R8, R8 ;  /* 0x00000008080f7221 */ /* 0x000fe20000000000 */
[----:B------:R-:W-:Y:S01]  /*0f50*/  @P1 FSEL R15, R3, -1, P2 ;  /* 0xbf800000030f1808 */ /* 0x000fe20001000000 */
[----:B------:R-:W-:Y:S01]  /*0f60*/  FFMA.FTZ R3, -R17, 1.428606765330187045e-06, R22 ;  /* 0x35bfbe8e11037823 */ /* 0x000fe20000010116 */
[----:B------:R-:W-:Y:S01]  /*0f70*/  FSETP.NEU.AND P3, PT, R21, 128, PT ;  /* 0x430000001500780b */ /* 0x000fe20003f6d000 */
[----:B------:R-:W-:Y:S01]  /*0f80*/  FFMA.FTZ R22, R19, R20, 0.041667830199003219604 ;  /* 0x3d2aabe313167423 */ /* 0x000fe20000010014 */
[----:B------:R-:W-:Y:S01]  /*0f90*/  FSETP.NEU.AND P1, PT, R17, 128, PT ;  /* 0x430000001100780b */ /* 0x000fe20003f2d000 */
[----:B------:R-:W-:Y:S01]  /*0fa0*/  FFMA.FTZ R26, R3, R12, 0.0083824126049876213074 ;  /* 0x3c095663031a7423 */ /* 0x000fe2000001000c */
[----:B------:R-:W-:Y:S01]  /*0fb0*/  FSEL R21, R21, 127, P3 ;  /* 0x42fe000015157808 */ /* 0x000fe20001800000 */
[----:B------:R-:W-:Y:S01]  /*0fc0*/  FFMA.FTZ R24, R19, R22, 0.16666397452354431152 ;  /* 0x3e2aa9f613187423 */ /* 0x000fe20000010016 */
[----:B------:R-:W-:Y:S01]  /*0fd0*/  FSEL R22, R17, 127, P1 ;  /* 0x42fe000011167808 */ /* 0x000fe20000800000 */
[----:B------:R-:W-:Y:S01]  /*0fe0*/  FFMA.FTZ R26, R3, R26, 0.041667830199003219604 ;  /* 0x3d2aabe3031a7423 */ /* 0x000fe2000001001a */
[----:B0-----:R-:W-:Y:S01]  /*0ff0*/  FSEL R18, R18, RZ, P0 ;  /* 0x000000ff12127208 */ /* 0x001fe20000000000 */
[----:B------:R-:W-:Y:S01]  /*1000*/  MUFU.EX2 R20, R21 ;  /* 0x0000001500147308 */ /* 0x000fe20000000800 */
[----:B------:R-:W-:-:S02]  /*1010*/  FSETP.GEU.AND P0, PT, R21, -25, PT ;  /* 0xc1c800001500780b */ /* 0x000fc40003f0e000 */
[----:B------:R-:W-:Y:S01]  /*1020*/  FSETP.GT.AND P2, PT, R21, 128, PT ;  /* 0x430000001500780b */ /* 0x000fe20003f44000 */
[----:B------:R-:W-:Y:S01]  /*1030*/  FFMA.FTZ R24, R19, R24, 0.49999994039535522461 ;  /* 0x3efffffe13187423 */ /* 0x000fe20000010018 */
[----:B------:R-:W-:-:S03]  /*1040*/  FFMA.FTZ R26, R3, R26, 0.16666397452354431152 ;  /* 0x3e2aa9f6031a7423 */ /* 0x000fc6000001001a */
[----:B------:R0:W1:Y:S01]  /*1050*/  MUFU.EX2 R21, R22 ;  /* 0x0000001600157308 */ /* 0x0000620000000800 */
[----:B------:R-:W-:Y:S01]  /*1060*/  FMUL R24, R19, R24 ;  /* 0x0000001813187220 */ /* 0x000fe20000400000 */
[----:B------:R-:W-:Y:S01]  /*1070*/  @!P6 FADD R2, R2, R2 ;  /* 0x000000020202e221 */ /* 0x000fe20000000000 */
[C---:B------:R-:W-:Y:S01]  /*1080*/  FFMA.FTZ R27, -R18.reuse, 0.693145751953125, R7 ;  /* 0x3f317200121b7823 */ /* 0x040fe20000010107 */
[----:B------:R-:W-:Y:S01]  /*1090*/  FFMA.FTZ R26, R3, R26, 0.49999994039535522461 ;  /* 0x3efffffe031a7423 */ /* 0x000fe2000001001a */
[----:B------:R-:W-:Y:S01]  /*10a0*/  FFMA.FTZ R23, R19, R24, R19 ;  /* 0x0000001813177223 */ /* 0x000fe20000010013 */
[----:B------:R-:W-:Y:S01]  /*10b0*/  FSETP.NEU.AND P6, PT, R5, RZ, PT ;  /* 0x000000ff0500720b */ /* 0x000fe20003fcd000 */
[----:B------:R-:W-:Y:S01]  /*10c0*/  FFMA.FTZ R19, -R18, 1.428606765330187045e-06, R27 ;  /* 0x35bfbe8e12137823 */ /* 0x000fe2000001011b */
[----:B------:R-:W-:Y:S01]  /*10d0*/  FMUL R26, R3, R26 ;  /* 0x0000001a031a7220 */ /* 0x000fe20000400000 */
[----:B0-----:R-:W-:Y:S02]  /*10e0*/  FSEL R22, R2, +INF , !P5 ;  /* 0x7f80000002167808 */ /* 0x001fe40006800000 */
[C---:B------:R-:W-:Y:S01]  /*10f0*/  FSETP.NEU.AND P5, PT, R18.reuse, 128, PT ;  /* 0x430000001200780b */ /* 0x040fe20003fad000 */
[----:B------:R-:W-:Y:S01]  /*1100*/  FFMA.FTZ R12, R19, R12, 0.0083824126049876213074 ;  /* 0x3c095663130c7423 */ /* 0x000fe2000001000c */
[----:B------:R-:W-:Y:S01]  /*1110*/  FFMA.FTZ R26, R3, R26, R3 ;  /* 0x0000001a031a7223 */ /* 0x000fe20000010003 */
[----:B-1----:R-:W-:Y:S01]  /*1120*/  FADD R2, R21, -1 ;  /* 0xbf80000015027421 */ /* 0x002fe20000000000 */
[----:B------:R-:W-:Y:S01]  /*1130*/  FSEL R18, R18, 127, P5 ;  /* 0x42fe000012127808 */ /* 0x000fe20002800000 */
[----:B------:R-:W-:-:S02]  /*1140*/  FFMA.FTZ R24, R19, R12, 0.041667830199003219604 ;  /* 0x3d2aabe313187423 */ /* 0x000fc4000001000c */
[----:B------:R-:W-:Y:S02]  /*1150*/  FFMA.FTZ R26, R21, R26, R2 ;  /* 0x0000001a151a7223 */ /* 0x000fe40000010002 */
[----:B------:R-:W0:Y:S01]  /*1160*/  MUFU.EX2 R21, R18 ;  /* 0x0000001200157308 */ /* 0x000e220000000800 */
[----:B------:R-:W-:Y:S01]  /*1170*/  FADD R25, R20, -1 ;  /* 0xbf80000014197421 */ /* 0x000fe20000000000 */
[----:B------:R-:W-:Y:S01]  /*1180*/  FFMA.FTZ R24, R19, R24, 0.16666397452354431152 ;  /* 0x3e2aa9f613187423 */ /* 0x000fe20000010018 */
[----:B------:R-:W-:Y:S01]  /*1190*/  FADD R12, R5, R5 ;  /* 0x00000005050c7221 */ /* 0x000fe20000000000 */
[----:B------:R-:W-:Y:S01]  /*11a0*/  @P6 FSEL R12, R22, -1, P4 ;  /* 0xbf800000160c6808 */ /* 0x000fe20002000000 */
[----:B------:R-:W-:Y:S01]  /*11b0*/  FFMA.FTZ R20, R20, R23, R25 ;  /* 0x0000001714147223 */ /* 0x000fe20000010019 */
[----:B------:R-:W-:Y:S01]  /*11c0*/  FSETP.NEU.AND P4, PT, R6, RZ, PT ;  /* 0x000000ff0600720b */ /* 0x000fe20003f8d000 */
[----:B------:R-:W1:Y:S01]  /*11d0*/  LDC.64 R2, c[0x0][0x210] ;  /* 0x00008400ff027b82 */ /* 0x000e620000000a00 */
[----:B------:R-:W-:Y:S01]  /*11e0*/  FFMA.FTZ R24, R19, R24, 0.49999994039535522461 ;  /* 0x3efffffe13187423 */ /* 0x000fe20000010018 */
[----:B------:R-:W-:Y:S01]  /*11f0*/  FSEL R17, R17, 127, P1 ;  /* 0x42fe000011117808 */ /* 0x000fe20000800000 */
[----:B------:R-:W-:Y:S01]  /*1200*/  @!P1 FADD R26, R26, R26 ;  /* 0x0000001a1a1a9221 */ /* 0x000fe20000000000 */
[----:B------:R-:W-:Y:S01]  /*1210*/  FSETP.NEU.AND P1, PT, R14, RZ, PT ;  /* 0x000000ff0e00720b */ /* 0x000fe20003f2d000 */
[----:B------:R-:W-:Y:S01]  /*1220*/  @!P3 FADD R20, R20, R20 ;  /* 0x000000141414b221 */ /* 0x000fe20000000000 */
[----:B------:R-:W-:Y:S01]  /*1230*/  FMUL R24, R19, R24 ;  /* 0x0000001813187220 */ /* 0x000fe20000400000 */
[----:B------:R-:W-:Y:S01]  /*1240*/  FSETP.GT.AND P6, PT, R17, 128, PT ;  /* 0x430000001100780b */ /* 0x000fe20003fc4000 */
[----:B0-----:R-:W-:-:S02]  /*1250*/  FADD R22, R21, -1 ;  /* 0xbf80000015167421 */ /* 0x001fc40000000000 */
[----:B------:R-:W-:Y:S01]  /*1260*/  FFMA.FTZ R24, R19, R24, R19 ;  /* 0x0000001813187223 */ /* 0x000fe20000010013 */
[----:B------:R-:W-:Y:S01]  /*1270*/  FSEL R20, R20, +INF , !P2 ;  /* 0x7f80000014147808 */ /* 0x000fe20005000000 */
[----:B------:R-:W-:Y:S01]  /*1280*/  FADD R19, R6, R6 ;  /* 0x0000000606137221 */ /* 0x000fe20000000000 */
[----:B------:R-:W-:Y:S01]  /*1290*/  FSEL R26, R26, +INF , !P6 ;  /* 0x7f8000001a1a7808 */ /* 0x000fe20007000000 */
[----:B------:R-:W-:Y:S01]  /*12a0*/  FFMA.FTZ R21, R21, R24, R22 ;  /* 0x0000001815157223 */ /* 0x000fe20000010016 */
[----:B------:R-:W-:Y:S02]  /*12b0*/  FSETP.GEU.AND P3, PT, R17, -25, PT ;  /* 0xc1c800001100780b */ /* 0x000fe40003f6e000 */
[----:B------:R-:W-:Y:S02]  /*12c0*/  @P4 FSEL R19, R20, -1, P0 ;  /* 0xbf80000014134808 */ /* 0x000fe40000000000 */
[----:B------:R-:W-:Y:S01]  /*12d0*/  FSETP.NEU.AND P0, PT, R7, RZ, PT ;  /* 0x000000ff0700720b */ /* 0x000fe20003f0d000 */
[----:B------:R-:W-:Y:S01]  /*12e0*/  FADD R17, R14, R14 ;  /* 0x0000000e0e117221 */ /* 0x000fe20000000000 */
[----:B------:R-:W-:Y:S01]  /*12f0*/  @P1 FSEL R17, R26, -1, P3 ;  /* 0xbf8000001a111808 */ /* 0x000fe20001800000 */
[----:B------:R-:W-:Y:S01]  /*1300*/  @!P5 FADD R21, R21, R21 ;  /* 0x000000151515d221 */ /* 0x000fe20000000000 */
[----:B------:R-:W-:-:S02]  /*1310*/  FSETP.GT.AND P2, PT, R18, 128, PT ;  /* 0x430000001200780b */ /* 0x000fc40003f44000 */
[----:B------:R-:W-:Y:S02]  /*1320*/  FSETP.GT.AND P1, PT, R4, RZ, PT ;  /* 0x000000ff0400720b */ /* 0x000fe40003f24000 */
[----:B------:R-:W-:Y:S02]  /*1330*/  FSETP.GEU.AND P6, PT, R18, -25, PT ;  /* 0xc1c800001200780b */ /* 0x000fe40003fce000 */
[----:B------:R-:W-:Y:S02]  /*1340*/  FSEL R4, R4, R13, P1 ;  /* 0x0000000d04047208 */ /* 0x000fe40000800000 */
[----:B------:R-:W-:Y:S02]  /*1350*/  FSEL R21, R21, +INF , !P2 ;  /* 0x7f80000015157808 */ /* 0x000fe40005000000 */
[----:B------:R-:W-:Y:S02]  /*1360*/  FSETP.GT.AND P3, PT, R5, RZ, PT ;  /* 0x000000ff0500720b */ /* 0x000fe40003f64000 */
[----:B------:R-:W-:-:S02]  /*1370*/  FSETP.GT.AND P1, PT, R6, RZ, PT ;  /* 0x000000ff0600720b */ /* 0x000fc40003f24000 */
[----:B------:R-:W-:Y:S01]  /*1380*/  FSETP.GT.AND P2, PT, R10, RZ, PT ;  /* 0x000000ff0a00720b */ /* 0x000fe20003f44000 */
[----:B-1----:R-:W-:Y:S01]  /*1390*/  IMAD.WIDE R2, R0, 0x4, R2 ;  /* 0x0000000400027825 */ /* 0x002fe200078e0202 */
[----:B------:R-:W-:-:S03]  /*13a0*/  FSEL R0, R21, -1, P6 ;  /* 0xbf80000015007808 */ /* 0x000fc60003000000 */
[----:B------:R-:W-:Y:S01]  /*13b0*/  @!P0 FADD R0, R7, R7 ;  /* 0x0000000707008221 */ /* 0x000fe20000000000 */
[----:B------:R-:W-:Y:S02]  /*13c0*/  FSEL R5, R5, R12, P3 ;  /* 0x0000000c05057208 */ /* 0x000fe40001800000 */
[----:B------:R-:W-:Y:S02]  /*13d0*/  FSEL R6, R6, R19, P1 ;  /* 0x0000001306067208 */ /* 0x000fe40000800000 */
[----:B------:R-:W-:Y:S02]  /*13e0*/  FSEL R10, R10, R11, P2 ;  /* 0x0000000b0a0a7208 */ /* 0x000fe40001000000 */
[----:B------:R-:W-:Y:S02]  /*13f0*/  FSETP.GT.AND P2, PT, R9, RZ, PT ;  /* 0x000000ff0900720b */ /* 0x000fe40003f44000 */
[----:B------:R-:W-:Y:S02]  /*1400*/  FSETP.GT.AND P3, PT, R8, RZ, PT ;  /* 0x000000ff0800720b */ /* 0x000fe40003f64000 */
[----:B------:R-:W-:-:S02]  /*1410*/  FSETP.GT.AND P1, PT, R14, RZ, PT ;  /* 0x000000ff0e00720b */ /* 0x000fc40003f24000 */
[----:B------:R-:W-:Y:S02]  /*1420*/  FSETP.GT.AND P0, PT, R7, RZ, PT ;  /* 0x000000ff0700720b */ /* 0x000fe40003f04000 */
[----:B------:R-:W-:Y:S02]  /*1430*/  FSEL R9, R9, R16, P2 ;  /* 0x0000001009097208 */ /* 0x000fe40001000000 */
[----:B------:R-:W-:Y:S02]  /*1440*/  FSEL R8, R8, R15, P3 ;  /* 0x0000000f08087208 */ /* 0x000fe40001800000 */
[----:B------:R-:W-:Y:S02]  /*1450*/  FSEL R11, R14, R17, P1 ;  /* 0x000000110e0b7208 */ /* 0x000fe40000800000 */
[----:B------:R-:W-:-:S03]  /*1460*/  FSEL R7, R7, R0, P0 ;  /* 0x0000000007077208 */ /* 0x000fc60000000000 */
[----:B------:R-:W-:Y:S04]  /*1470*/  STG.E.128 desc[UR4][R2.64], R8 ;  /* 0x0000000802007986 */ /* 0x000fe8000c101d04 */
[----:B------:R-:W-:Y:S01]  /*1480*/  STG.E.128 desc[UR4][R2.64+0x800], R4 ;  /* 0x0008000402007986 */ /* 0x000fe2000c101d04 */
[----:B------:R-:W-:Y:S05]  /*1490*/  EXIT ;  /* 0x000000000000794d */ /* 0x000fea0003800000 */
.L_x_0:
[----:B------:R-:W-:-:S00]  /*14a0*/  BRA `(.L_x_0) ;  /* 0xfffffffc00fc7947 */ /* 0x000fc0000383ffff */
[----:B------:R-:W-:-:S00]  /*14b0*/  NOP ;  /* 0x0000000000007918 */ /* 0x000fc00000000000 */
        /* <DEDUP_REMOVED lines=12> */
.L_x_1:


//--------------------- .nv.global.init           --------------------------
	.section	.nv.global.init,"aw",@progbits
.nv.global.init:
	.type		_$_str,@object
	.size		_$_str,(_$_str_$_2 - _$_str)
_$_str:
        /*0000*/ 	.byte	0x5f, 0x5f, 0x43, 0x55, 0x44, 0x41, 0x5f, 0x46, 0x54, 0x5a, 0x00
	.type		_$_str_$_2,@object
	.size		_$_str_$_2,(.L_1 - _$_str_$_2)
_$_str_$_2:
        /*000b*/ 	.byte	0x5f, 0x5f, 0x43, 0x55, 0x44, 0x41, 0x5f, 0x50, 0x52, 0x45, 0x43, 0x5f, 0x53, 0x51, 0x52, 0x54
        /*001b*/ 	.byte	0x00
.L_1:


//--------------------- .nv.constant0.triton_poi_fused__native_batch_norm_legit_no_training_clone_elu_26 --------------------------
	.section	.nv.constant0.triton_poi_fused__native_batch_norm_legit_no_training_clone_elu_26,"a",@progbits
	.sectionflags	@""
	.align	4
.nv.constant0.triton_poi_fused__native_batch_norm_legit_no_training_clone_elu_26:
	.zero		580
